//
// Generated by NVIDIA NVVM Compiler
//
// Compiler Build ID: CL-36424714
// Cuda compilation tools, release 13.0, V13.0.88
// Based on NVVM 20.0.0
//

.version 9.0
.target sm_100
.address_size 64

	// .globl	_Z12reverseArrayPfi

.visible .entry _Z12reverseArrayPfi(
	.param .u64 .ptr .align 1 _Z12reverseArrayPfi_param_0,
	.param .u32 _Z12reverseArrayPfi_param_1
)
{
	.reg .pred 	%p<2>;
	.reg .b32 	%r<11>;
	.reg .b32 	%f<3>;
	.reg .b64 	%rd<7>;

	ld.param.u64 	%rd1, [_Z12reverseArrayPfi_param_0];
	ld.param.u32 	%r2, [_Z12reverseArrayPfi_param_1];
	mov.u32 	%r3, %tid.x;
	mov.u32 	%r4, %ctaid.x;
	mov.u32 	%r5, %ntid.x;
	mad.lo.s32 	%r1, %r4, %r5, %r3;
	shr.u32 	%r6, %r2, 31;
	add.s32 	%r7, %r2, %r6;
	shr.s32 	%r8, %r7, 1;
	setp.ge.s32 	%p1, %r1, %r8;
	@%p1 bra 	$L__BB0_2;
	cvta.to.global.u64 	%rd2, %rd1;
	not.b32 	%r9, %r1;
	add.s32 	%r10, %r2, %r9;
	mul.wide.s32 	%rd3, %r1, 4;
	add.s64 	%rd4, %rd2, %rd3;
	ld.global.f32 	%f1, [%rd4];
	mul.wide.s32 	%rd5, %r10, 4;
	add.s64 	%rd6, %rd2, %rd5;
	ld.global.f32 	%f2, [%rd6];
	st.global.f32 	[%rd4], %f2;
	st.global.f32 	[%rd6], %f1;
$L__BB0_2:
	ret;

}


// ===== COMPILED SASS (sm_100) =====

	.target	sm_100

	.elftype	@"ET_EXEC"


//--------------------- .note.nv.tkinfo           --------------------------
	.section	.note.nv.tkinfo,"",@"SHT_NOTE"
	.sectionflags	@"SHF_NOTE_NV_TKINFO"
	.tkinfo
        /*0018*/ 	.word	0x00000002
        /*0030*/ 	.string	""
        /*0030*/ 	.string	"ptxas"
        /*0030*/ 	.string	"Cuda compilation tools, release 13.0, V13.0.88"
        /*0030*/ 	.string	"Build cuda_13.0.r13.0/compiler.36424714_0"
        /*0030*/ 	.string	"-arch sm_100 -m 64 "



//--------------------- .note.nv.cuinfo           --------------------------
	.section	.note.nv.cuinfo,"",@"SHT_NOTE"
	.sectionflags	@"SHF_NOTE_NV_CUINFO"
        /*0018*/ 	.short	0x0002
        /*001a*/ 	.short	0x0064
        /*001c*/ 	.short	0x0082
	.zero		2


//--------------------- .nv.info                  --------------------------
	.section	.nv.info,"",@"SHT_CUDA_INFO"
	.align	4


	//----- nvinfo : EIATTR_REGCOUNT
	.align		4
        /*0000*/ 	.byte	0x04, 0x2f
        /*0002*/ 	.short	(.L_1 - .L_0)
	.align		4
.L_0:
        /*0004*/ 	.word	index@(_Z12reverseArrayPfi)
        /*0008*/ 	.word	0x0000000c


	//----- nvinfo : EIATTR_FRAME_SIZE
	.align		4
.L_1:
        /*000c*/ 	.byte	0x04, 0x11
        /*000e*/ 	.short	(.L_3 - .L_2)
	.align		4
.L_2:
        /*0010*/ 	.word	index@(_Z12reverseArrayPfi)
        /*0014*/ 	.word	0x00000000


	//----- nvinfo : EIATTR_MIN_STACK_SIZE
	.align		4
.L_3:
        /*0018*/ 	.byte	0x04, 0x12
        /*001a*/ 	.short	(.L_5 - .L_4)
	.align		4
.L_4:
        /*001c*/ 	.word	index@(_Z12reverseArrayPfi)
        /*0020*/ 	.word	0x00000000
.L_5:


//--------------------- .nv.compat                --------------------------
	.section	.nv.compat,"",@"SHT_CUDA_COMPAT_INFO"
	.align	4
        /*0000*/ 	.byte	0x02, 0x09, 0x00, 0x00, 0x02, 0x02, 0x01, 0x00, 0x02, 0x05, 0x05, 0x00, 0x03, 0x07, 0x01, 0x01
        /*0010*/ 	.byte	0x02, 0x03, 0x00, 0x00, 0x02, 0x06, 0x01, 0x00, 0x04, 0x0b, 0x08, 0x00, 0x09, 0x00, 0x00, 0x00
        /*0020*/ 	.byte	0x00, 0x00, 0x00, 0x00


//--------------------- .nv.info._Z12reverseArrayPfi --------------------------
	.section	.nv.info._Z12reverseArrayPfi,"",@"SHT_CUDA_INFO"
	.sectionflags	@""
	.align	4


	//----- nvinfo : EIATTR_CUDA_API_VERSION
	.align		4
        /*0000*/ 	.byte	0x04, 0x37
        /*0002*/ 	.short	(.L_7 - .L_6)
.L_6:
        /*0004*/ 	.word	0x00000082


	//----- nvinfo : EIATTR_KPARAM_INFO
	.align		4
.L_7:
        /*0008*/ 	.byte	0x04, 0x17
        /*000a*/ 	.short	(.L_9 - .L_8)
.L_8:
        /*000c*/ 	.word	0x00000000
        /*0010*/ 	.short	0x0001
        /*0012*/ 	.short	0x0008
        /*0014*/ 	.byte	0x00, 0xf0, 0x11, 0x00


	//----- nvinfo : EIATTR_KPARAM_INFO
	.align		4
.L_9:
        /*0018*/ 	.byte	0x04, 0x17
        /*001a*/ 	.short	(.L_11 - .L_10)
.L_10:
        /*001c*/ 	.word	0x00000000
        /*0020*/ 	.short	0x0000
        /*0022*/ 	.short	0x0000
        /*0024*/ 	.byte	0x00, 0xf5, 0x21, 0x00


	//----- nvinfo : EIATTR_SPARSE_MMA_MASK
	.align		4
.L_11:
        /*0028*/ 	.byte	0x03, 0x50
        /*002a*/ 	.short	0x0000


	//----- nvinfo : EIATTR_MAXREG_COUNT
	.align		4
        /*002c*/ 	.byte	0x03, 0x1b
        /*002e*/ 	.short	0x00ff


	//----- nvinfo : EIATTR_MERCURY_ISA_VERSION
	.align		4
        /*0030*/ 	.byte	0x03, 0x5f
        /*0032*/ 	.short	0x0101


	//----- nvinfo : EIATTR_VRC_CTA_INIT_COUNT
	.align		4
        /*0034*/ 	.byte	0x02, 0x4a
	.zero		1
	.zero		1


	//----- nvinfo : EIATTR_EXIT_INSTR_OFFSETS
	.align		4
        /*0038*/ 	.byte	0x04, 0x1c
        /*003a*/ 	.short	(.L_13 - .L_12)


	//   ....[0]....
.L_12:
        /*003c*/ 	.word	0x00000090


	//   ....[1]....
        /*0040*/ 	.word	0x00000140


	//----- nvinfo : EIATTR_CBANK_PARAM_SIZE
	.align		4
.L_13:
        /*0044*/ 	.byte	0x03, 0x19
        /*0046*/ 	.short	0x000c


	//----- nvinfo : EIATTR_PARAM_CBANK
	.align		4
        /*0048*/ 	.byte	0x04, 0x0a
        /*004a*/ 	.short	(.L_15 - .L_14)
	.align		4
.L_14:
        /*004c*/ 	.word	index@(.nv.constant0._Z12reverseArrayPfi)
        /*0050*/ 	.short	0x0380
        /*0052*/ 	.short	0x000c


	//----- nvinfo : EIATTR_SW_WAR
	.align		4
.L_15:
        /*0054*/ 	.byte	0x04, 0x36
        /*0056*/ 	.short	(.L_17 - .L_16)
.L_16:
        /*0058*/ 	.word	0x00000008
.L_17:


//--------------------- .nv.callgraph             --------------------------
	.section	.nv.callgraph,"",@"SHT_CUDA_CALLGRAPH"
	.align	4
	.sectionentsize	8
	.align		4
        /*0000*/ 	.word	0x00000000
	.align		4
        /*0004*/ 	.word	0xffffffff
	.align		4
        /*0008*/ 	.word	0x00000000
	.align		4
        /*000c*/ 	.word	0xfffffffe
	.align		4
        /*0010*/ 	.word	0x00000000
	.align		4
        /*0014*/ 	.word	0xfffffffd
	.align		4
        /*0018*/ 	.word	0x00000000
	.align		4
        /*001c*/ 	.word	0xfffffffc


//--------------------- .text._Z12reverseArrayPfi --------------------------
	.section	.text._Z12reverseArrayPfi,"ax",@progbits
	.align	128
        .global         _Z12reverseArrayPfi
        .type           _Z12reverseArrayPfi,@function
        .size           _Z12reverseArrayPfi,(.L_x_1 - _Z12reverseArrayPfi)
        .other          _Z12reverseArrayPfi,@"STO_CUDA_ENTRY STV_DEFAULT"
_Z12reverseArrayPfi:
.text._Z12reverseArrayPfi:
[----:B------:R-:W-:Y:S01]  /*0000*/  LDC R1, c[0x0][0x37c] ;  /* 0x0000df00ff017b82 */ /* 0x000fe20000000800 */
[----:B------:R-:W0:Y:S07]  /*0010*/  S2R R7, SR_TID.X ;  /* 0x0000000000077919 */ /* 0x000e2e0000002100 */
[----:B------:R-:W0:Y:S01]  /*0020*/  S2UR UR5, SR_CTAID.X ;  /* 0x00000000000579c3 */ /* 0x000e220000002500 */
[----:B------:R-:W1:Y:S07]  /*0030*/  LDCU UR6, c[0x0][0x388] ;  /* 0x00007100ff0677ac */ /* 0x000e6e0008000800 */
[----:B------:R-:W0:Y:S01]  /*0040*/  LDC R0, c[0x0][0x360] ;  /* 0x0000d800ff007b82 */ /* 0x000e220000000800 */
[----:B-1----:R-:W-:-:S04]  /*0050*/  ULEA.HI UR4, UR6, UR6, URZ, 0x1 ;  /* 0x0000000606047291 */ /* 0x002fc8000f8f08ff */
[----:B------:R-:W-:Y:S01]  /*0060*/  USHF.R.S32.HI UR4, URZ, 0x1, UR4 ;  /* 0x00000001ff047899 */ /* 0x000fe20008011404 */
[----:B0-----:R-:W-:-:S05]  /*0070*/  IMAD R7, R0, UR5, R7 ;  /* 0x0000000500077c24 */ /* 0x001fca000f8e0207 */
[----:B------:R-:W-:-:S13]  /*0080*/  ISETP.GE.AND P0, PT, R7, UR4, PT ;  /* 0x0000000407007c0c */ /* 0x000fda000bf06270 */
[----:B------:R-:W-:Y:S05]  /*0090*/  @P0 EXIT ;  /* 0x000000000000094d */ /* 0x000fea0003800000 */
[----:B------:R-:W0:Y:S01]  /*00a0*/  LDC.64 R2, c[0x0][0x380] ;  /* 0x0000e000ff027b82 */ /* 0x000e220000000a00 */
[----:B------:R-:W1:Y:S01]  /*00b0*/  LDCU.64 UR4, c[0x0][0x358] ;  /* 0x00006b00ff0477ac */ /* 0x000e620008000a00 */
[----:B------:R-:W-:-:S04]  /*00c0*/  LOP3.LUT R0, RZ, R7, RZ, 0x33, !PT ;  /* 0x00000007ff007212 */ /* 0x000fc800078e33ff */
[----:B------:R-:W-:-:S05]  /*00d0*/  IADD3 R5, PT, PT, R0, UR6, RZ ;  /* 0x0000000600057c10 */ /* 0x000fca000fffe0ff */
[----:B0-----:R-:W-:-:S04]  /*00e0*/  IMAD.WIDE R4, R5, 0x4, R2 ;  /* 0x0000000405047825 */ /* 0x001fc800078e0202 */
[----:B------:R-:W-:Y:S01]  /*00f0*/  IMAD.WIDE R2, R7, 0x4, R2 ;  /* 0x0000000407027825 */ /* 0x000fe200078e0202 */
[----:B-1----:R-:W2:Y:S04]  /*0100*/  LDG.E R9, desc[UR4][R4.64] ;  /* 0x0000000404097981 */ /* 0x002ea8000c1e1900 */
[----:B------:R-:W3:Y:S04]  /*0110*/  LDG.E R7, desc[UR4][R2.64] ;  /* 0x0000000402077981 */ /* 0x000ee8000c1e1900 */
[----:B--2---:R-:W-:Y:S04]  /*0120*/  STG.E desc[UR4][R2.64], R9 ;  /* 0x0000000902007986 */ /* 0x004fe8000c101904 */
[----:B---3--:R-:W-:Y:S01]  /*0130*/  STG.E desc[UR4][R4.64], R7 ;  /* 0x0000000704007986 */ /* 0x008fe2000c101904 */
[----:B------:R-:W-:Y:S05]  /*0140*/  EXIT ;  /* 0x000000000000794d */ /* 0x000fea0003800000 */
.L_x_0:
[----:B------:R-:W-:-:S00]  /*0150*/  BRA `(.L_x_0) ;  /* 0xfffffffc00fc7947 */ /* 0x000fc0000383ffff */
[----:B------:R-:W-:-:S00]  /*0160*/  NOP ;  /* 0x0000000000007918 */ /* 0x000fc00000000000 */
        /* <DEDUP_REMOVED lines=9> */
.L_x_1:


//--------------------- .nv.shared.reserved.0     --------------------------
	.section	.nv.shared.reserved.0,"aw",@nobits
	.weak		__nv_reservedSMEM_offset_0_alias
	.size		__nv_reservedSMEM_offset_0_alias, 0, 64
	.other		__nv_reservedSMEM_offset_0_alias,@"STO_CUDA_RESERVED_SHARED STV_DEFAULT"
__nv_reservedSMEM_offset_0_alias:
	.zero		0
	.zero		64


//--------------------- .nv.constant0._Z12reverseArrayPfi --------------------------
	.section	.nv.constant0._Z12reverseArrayPfi,"a",@progbits
	.sectionflags	@""
	.align	4
.nv.constant0._Z12reverseArrayPfi:
	.zero		908


//--------------------- SYMBOLS --------------------------

	.type		.nv.reservedSmem.offset0,@object
	.size		.nv.reservedSmem.offset0,0x4
